	.headerflags	@"EF_CUDA_TEXMODE_UNIFIED EF_CUDA_64BIT_ADDRESS EF_CUDA_ACCELERATORS EF_CUDA_SM90 EF_CUDA_VIRTUAL_SM(EF_CUDA_SM90)"
	.elftype	@"ET_EXEC"


//--------------------- .nv.info                  --------------------------
	.section	.nv.info,"",@"SHT_CUDA_INFO"
	.align	4


	//----- nvinfo : EIATTR_REGCOUNT
	.align		4
        /*0000*/ 	.byte	0x04, 0x2f
        /*0002*/ 	.short	(.L_3 - .L_2)
	.align		4
.L_2:
        /*0004*/ 	.word	index@(triton_poi_fused__native_batch_norm_legit_no_training_mul_relu_7)
        /*0008*/ 	.word	0x00000028


	//----- nvinfo : EIATTR_MIN_STACK_SIZE
	.align		4
.L_3:
        /*000c*/ 	.byte	0x04, 0x12
        /*000e*/ 	.short	(.L_5 - .L_4)
	.align		4
.L_4:
        /*0010*/ 	.word	index@(triton_poi_fused__native_batch_norm_legit_no_training_mul_relu_7)
        /*0014*/ 	.word	0x00000000


	//----- nvinfo : EIATTR_FRAME_SIZE
	.align		4
.L_5:
        /*0018*/ 	.byte	0x04, 0x11
        /*001a*/ 	.short	(.L_7 - .L_6)
	.align		4
.L_6:
        /*001c*/ 	.word	index@(triton_poi_fused__native_batch_norm_legit_no_training_mul_relu_7)
        /*0020*/ 	.word	0x00000000


	//----- nvinfo : EIATTR_MIN_STACK_SIZE
	.align		4
.L_7:
        /*0024*/ 	.byte	0x04, 0x12
        /*0026*/ 	.short	(.L_9 - .L_8)
	.align		4
.L_8:
        /*0028*/ 	.word	index@(triton_poi_fused__native_batch_norm_legit_no_training_mul_relu_7)
        /*002c*/ 	.word	0x00000000
.L_9:


//--------------------- .nv.info.triton_poi_fused__native_batch_norm_legit_no_training_mul_relu_7 --------------------------
	.section	.nv.info.triton_poi_fused__native_batch_norm_legit_no_training_mul_relu_7,"",@"SHT_CUDA_INFO"
	.sectionflags	@""
	.align	4


	//----- nvinfo : EIATTR_CUDA_API_VERSION
	.align		4
        /*0000*/ 	.byte	0x04, 0x37
        /*0002*/ 	.short	(.L_11 - .L_10)
.L_10:
        /*0004*/ 	.word	0x0000007c


	//----- nvinfo : EIATTR_KPARAM_INFO
	.align		4
.L_11:
        /*0008*/ 	.byte	0x04, 0x17
        /*000a*/ 	.short	(.L_13 - .L_12)
.L_12:
        /*000c*/ 	.word	0x00000000
        /*0010*/ 	.short	0x000c
        /*0012*/ 	.short	0x0060
        /*0014*/ 	.byte	0x00, 0xf0, 0x11, 0x00


	//----- nvinfo : EIATTR_KPARAM_INFO
	.align		4
.L_13:
        /*0018*/ 	.byte	0x04, 0x17
        /*001a*/ 	.short	(.L_15 - .L_14)
.L_14:
        /*001c*/ 	.word	0x00000000
        /*0020*/ 	.short	0x000b
        /*0022*/ 	.short	0x0058
        /*0024*/ 	.byte	0x00, 0xf4, 0x21, 0x00


	//----- nvinfo : EIATTR_KPARAM_INFO
	.align		4
.L_15:
        /*0028*/ 	.byte	0x04, 0x17
        /*002a*/ 	.short	(.L_17 - .L_16)
.L_16:
        /*002c*/ 	.word	0x00000000
        /*0030*/ 	.short	0x000a
        /*0032*/ 	.short	0x0050
        /*0034*/ 	.byte	0x00, 0xf4, 0x21, 0x00


	//----- nvinfo : EIATTR_KPARAM_INFO
	.align		4
.L_17:
        /*0038*/ 	.byte	0x04, 0x17
        /*003a*/ 	.short	(.L_19 - .L_18)
.L_18:
        /*003c*/ 	.word	0x00000000
        /*0040*/ 	.short	0x0009
        /*0042*/ 	.short	0x0048
        /*0044*/ 	.byte	0x00, 0xf4, 0x21, 0x00


	//----- nvinfo : EIATTR_KPARAM_INFO
	.align		4
.L_19:
        /*0048*/ 	.byte	0x04, 0x17
        /*004a*/ 	.short	(.L_21 - .L_20)
.L_20:
        /*004c*/ 	.word	0x00000000
        /*0050*/ 	.short	0x0008
        /*0052*/ 	.short	0x0040
        /*0054*/ 	.byte	0x00, 0xf4, 0x21, 0x00


	//----- nvinfo : EIATTR_KPARAM_INFO
	.align		4
.L_21:
        /*0058*/ 	.byte	0x04, 0x17
        /*005a*/ 	.short	(.L_23 - .L_22)
.L_22:
        /*005c*/ 	.word	0x00000000
        /*0060*/ 	.short	0x0007
        /*0062*/ 	.short	0x0038
        /*0064*/ 	.byte	0x00, 0xf4, 0x21, 0x00


	//----- nvinfo : EIATTR_KPARAM_INFO
	.align		4
.L_23:
        /*0068*/ 	.byte	0x04, 0x17
        /*006a*/ 	.short	(.L_25 - .L_24)
.L_24:
        /*006c*/ 	.word	0x00000000
        /*0070*/ 	.short	0x0006
        /*0072*/ 	.short	0x0030
        /*0074*/ 	.byte	0x00, 0xf4, 0x21, 0x00


	//----- nvinfo : EIATTR_KPARAM_INFO
	.align		4
.L_25:
        /*0078*/ 	.byte	0x04, 0x17
        /*007a*/ 	.short	(.L_27 - .L_26)
.L_26:
        /*007c*/ 	.word	0x00000000
        /*0080*/ 	.short	0x0005
        /*0082*/ 	.short	0x0028
        /*0084*/ 	.byte	0x00, 0xf4, 0x21, 0x00


	//----- nvinfo : EIATTR_KPARAM_INFO
	.align		4
.L_27:
        /*0088*/ 	.byte	0x04, 0x17
        /*008a*/ 	.short	(.L_29 - .L_28)
.L_28:
        /*008c*/ 	.word	0x00000000
        /*0090*/ 	.short	0x0004
        /*0092*/ 	.short	0x0020
        /*0094*/ 	.byte	0x00, 0xf4, 0x21, 0x00


	//----- nvinfo : EIATTR_KPARAM_INFO
	.align		4
.L_29:
        /*0098*/ 	.byte	0x04, 0x17
        /*009a*/ 	.short	(.L_31 - .L_30)
.L_30:
        /*009c*/ 	.word	0x00000000
        /*00a0*/ 	.short	0x0003
        /*00a2*/ 	.short	0x0018
        /*00a4*/ 	.byte	0x00, 0xf4, 0x21, 0x00


	//----- nvinfo : EIATTR_KPARAM_INFO
	.align		4
.L_31:
        /*00a8*/ 	.byte	0x04, 0x17
        /*00aa*/ 	.short	(.L_33 - .L_32)
.L_32:
        /*00ac*/ 	.word	0x00000000
        /*00b0*/ 	.short	0x0002
        /*00b2*/ 	.short	0x0010
        /*00b4*/ 	.byte	0x00, 0xf4, 0x21, 0x00


	//----- nvinfo : EIATTR_KPARAM_INFO
	.align		4
.L_33:
        /*00b8*/ 	.byte	0x04, 0x17
        /*00ba*/ 	.short	(.L_35 - .L_34)
.L_34:
        /*00bc*/ 	.word	0x00000000
        /*00c0*/ 	.short	0x0001
        /*00c2*/ 	.short	0x0008
        /*00c4*/ 	.byte	0x00, 0xf4, 0x21, 0x00


	//----- nvinfo : EIATTR_KPARAM_INFO
	.align		4
.L_35:
        /*00c8*/ 	.byte	0x04, 0x17
        /*00ca*/ 	.short	(.L_37 - .L_36)
.L_36:
        /*00cc*/ 	.word	0x00000000
        /*00d0*/ 	.short	0x0000
        /*00d2*/ 	.short	0x0000
        /*00d4*/ 	.byte	0x00, 0xf4, 0x21, 0x00


	//----- nvinfo : EIATTR_SPARSE_MMA_MASK
	.align		4
.L_37:
        /*00d8*/ 	.byte	0x03, 0x50
        /*00da*/ 	.short	0x0000


	//----- nvinfo : EIATTR_MAXREG_COUNT
	.align		4
        /*00dc*/ 	.byte	0x03, 0x1b
        /*00de*/ 	.short	0x00ff


	//----- nvinfo : EIATTR_EXIT_INSTR_OFFSETS
	.align		4
        /*00e0*/ 	.byte	0x04, 0x1c
        /*00e2*/ 	.short	(.L_39 - .L_38)


	//   ....[0]....
.L_38:
        /*00e4*/ 	.word	0x00000eb0


	//----- nvinfo : EIATTR_REQNTID
	.align		4
.L_39:
        /*00e8*/ 	.byte	0x04, 0x10
        /*00ea*/ 	.short	(.L_41 - .L_40)
.L_40:
        /*00ec*/ 	.word	0x00000080
        /*00f0*/ 	.word	0x00000001
        /*00f4*/ 	.word	0x00000001


	//----- nvinfo : EIATTR_CBANK_PARAM_SIZE
	.align		4
.L_41:
        /*00f8*/ 	.byte	0x03, 0x19
        /*00fa*/ 	.short	0x0064


	//----- nvinfo : EIATTR_PARAM_CBANK
	.align		4
        /*00fc*/ 	.byte	0x04, 0x0a
        /*00fe*/ 	.short	(.L_43 - .L_42)
	.align		4
.L_42:
        /*0100*/ 	.word	index@(.nv.constant0.triton_poi_fused__native_batch_norm_legit_no_training_mul_relu_7)
        /*0104*/ 	.short	0x0210
        /*0106*/ 	.short	0x0064


	//----- nvinfo : EIATTR_SW_WAR
	.align		4
.L_43:
        /*0108*/ 	.byte	0x04, 0x36
        /*010a*/ 	.short	(.L_45 - .L_44)
.L_44:
        /*010c*/ 	.word	0x00000008
.L_45:


//--------------------- .nv.callgraph             --------------------------
	.section	.nv.callgraph,"",@"SHT_CUDA_CALLGRAPH"
	.align	4
	.sectionentsize	8
	.align		4
        /*0000*/ 	.word	0x00000000
	.align		4
        /*0004*/ 	.word	0xffffffff
	.align		4
        /*0008*/ 	.word	0x00000000
	.align		4
        /*000c*/ 	.word	0xfffffffe
	.align		4
        /*0010*/ 	.word	0x00000000
	.align		4
        /*0014*/ 	.word	0xfffffffd
	.align		4
        /*0018*/ 	.word	0x00000000
	.align		4
        /*001c*/ 	.word	0xfffffffc


//--------------------- .nv.constant4             --------------------------
	.section	.nv.constant4,"a",@progbits
	.align	8
	.align		8
.nv.constant4:
        /*0000*/ 	.dword	_$_str
	.align		8
        /*0008*/ 	.dword	_$_str_$_2


//--------------------- .text.triton_poi_fused__native_batch_norm_legit_no_training_mul_relu_7 --------------------------
	.section	.text.triton_poi_fused__native_batch_norm_legit_no_training_mul_relu_7,"ax",@progbits
	.align	128
        .global         triton_poi_fused__native_batch_norm_legit_no_training_mul_relu_7
        .type           triton_poi_fused__native_batch_norm_legit_no_training_mul_relu_7,@function
        .size           triton_poi_fused__native_batch_norm_legit_no_training_mul_relu_7,(.L_x_1 - triton_poi_fused__native_batch_norm_legit_no_training_mul_relu_7)
        .other          triton_poi_fused__native_batch_norm_legit_no_training_mul_relu_7,@"STO_CUDA_ENTRY STV_DEFAULT"
triton_poi_fused__native_batch_norm_legit_no_training_mul_relu_7:
.text.triton_poi_fused__native_batch_norm_legit_no_training_mul_relu_7:
[----:B------:R-:W-:Y:S01]  /*0000*/  LDC R1, c[0x0][0x28] ;  /* 0x00000a00ff017b82 */ /* 0x000fe20000000800 */
[----:B------:R-:W1:Y:S07]  /*0010*/  S2R R0, SR_TID.X ;  /* 0x0000000000007919 */ /* 0x000e6e0000002100 */
[----:B------:R-:W2:Y:S01]  /*0020*/  LDC.64 R8, c[0x0][0x218] ;  /* 0x00008600ff087b82 */ /* 0x000ea20000000a00 */
[----:B------:R-:W-:Y:S01]  /*0030*/  ULDC.64 UR4, c[0x0][0x208] ;  /* 0x0000820000047ab9 */ /* 0x000fe20000000a00 */
[----:B------:R-:W3:Y:S06]  /*0040*/  S2R R3, SR_CTAID.X ;  /* 0x0000000000037919 */ /* 0x000eec0000002500 */
[----:B------:R-:W4:Y:S08]  /*0050*/  LDC.64 R6, c[0x0][0x228] ;  /* 0x00008a00ff067b82 */ /* 0x000f300000000a00 */
[----:B------:R-:W5:Y:S08]  /*0060*/  LDC.64 R4, c[0x0][0x248] ;  /* 0x00009200ff047b82 */ /* 0x000f700000000a00 */
[----:B------:R-:W5:Y:S01]  /*0070*/  LDC.64 R28, c[0x0][0x210] ;  /* 0x00008400ff1c7b82 */ /* 0x000f620000000a00 */
[----:B-1----:R-:W-:-:S07]  /*0080*/  SHF.L.U32 R0, R0, 0x2, RZ ;  /* 0x0000000200007819 */ /* 0x002fce00000006ff */
[----:B------:R-:W1:Y:S01]  /*0090*/  LDC.64 R20, c[0x0][0x238] ;  /* 0x00008e00ff147b82 */ /* 0x000e620000000a00 */
[----:B---3--:R-:W-:Y:S02]  /*00a0*/  SHF.R.S32.HI R2, RZ, 0x15, R3 ;  /* 0x00000015ff027819 */ /* 0x008fe40000011403 */
[----:B------:R-:W-:Y:S02]  /*00b0*/  LOP3.LUT R0, R0, 0x1fc, RZ, 0xc0, !PT ;  /* 0x000001fc00007812 */ /* 0x000fe400078ec0ff */
[----:B------:R-:W-:-:S03]  /*00c0*/  SGXT R2, R2, 0x1 ;  /* 0x000000010202781a */ /* 0x000fc60000000200 */
[----:B------:R-:W3:Y:S01]  /*00d0*/  LDC.64 R30, c[0x0][0x250] ;  /* 0x00009400ff1e7b82 */ /* 0x000ee20000000a00 */
[----:B------:R-:W-:-:S04]  /*00e0*/  LEA R3, R3, R0, 0xa ;  /* 0x0000000003037211 */ /* 0x000fc800078e50ff */
[----:B------:R-:W-:-:S03]  /*00f0*/  LEA.HI R2, R2, R3, RZ, 0xa ;  /* 0x0000000302027211 */ /* 0x000fc600078f50ff */
[----:B------:R-:W1:Y:S01]  /*0100*/  LDC.64 R34, c[0x0][0x258] ;  /* 0x00009600ff227b82 */ /* 0x000e620000000a00 */
[----:B------:R-:W-:Y:S02]  /*0110*/  SHF.R.S32.HI R37, RZ, 0xa, R2 ;  /* 0x0000000aff257819 */ /* 0x000fe40000011402 */
[----:B------:R-:W-:Y:S02]  /*0120*/  IADD3 R2, R2, 0x200, RZ ;  /* 0x0000020002027810 */ /* 0x000fe40007ffe0ff */
[C---:B------:R-:W-:Y:S01]  /*0130*/  LEA.HI R12, R37.reuse, R37, RZ, 0x5 ;  /* 0x00000025250c7211 */ /* 0x040fe200078f28ff */
[----:B--2---:R-:W-:Y:S01]  /*0140*/  IMAD.WIDE R10, R37, 0x4, R8 ;  /* 0x00000004250a7825 */ /* 0x004fe200078e0208 */
[----:B------:R-:W-:Y:S02]  /*0150*/  SHF.R.S32.HI R17, RZ, 0xa, R2 ;  /* 0x0000000aff117819 */ /* 0x000fe40000011402 */
[----:B------:R-:W-:Y:S02]  /*0160*/  LOP3.LUT R12, R12, 0xffffffe0, RZ, 0xc0, !PT ;  /* 0xffffffe00c0c7812 */ /* 0x000fe400078ec0ff */
[----:B------:R5:W2:Y:S02]  /*0170*/  LDG.E.EL R0, desc[UR4][R10.64] ;  /* 0x000000040a007981 */ /* 0x000aa4000c2e1900 */
[----:B------:R-:W-:Y:S01]  /*0180*/  IADD3 R37, R37, -R12, RZ ;  /* 0x8000000c25257210 */ /* 0x000fe20007ffe0ff */
[----:B------:R-:W-:-:S04]  /*0190*/  IMAD.WIDE R12, R17, 0x4, R8 ;  /* 0x00000004110c7825 */ /* 0x000fc800078e0208 */
[----:B----4-:R-:W-:Y:S02]  /*01a0*/  IMAD.WIDE R14, R37, 0x4, R6 ;  /* 0x00000004250e7825 */ /* 0x010fe400078e0206 */
[----:B------:R-:W4:Y:S01]  /*01b0*/  LDG.E.EL R12, desc[UR4][R12.64] ;  /* 0x000000040c0c7981 */ /* 0x000f22000c2e1900 */
[----:B------:R-:W-:Y:S01]  /*01c0*/  LEA.HI R2, R17, R17, RZ, 0x5 ;  /* 0x0000001111027211 */ /* 0x000fe200078f28ff */
[----:B-----5:R-:W-:Y:S02]  /*01d0*/  IMAD.WIDE R10, R37, 0x4, R4 ;  /* 0x00000004250a7825 */ /* 0x020fe400078e0204 */
[----:B------:R-:W5:Y:S01]  /*01e0*/  LDG.E.EL R14, desc[UR4][R14.64] ;  /* 0x000000040e0e7981 */ /* 0x000f62000c2e1900 */
[----:B------:R-:W-:-:S03]  /*01f0*/  LOP3.LUT R2, R2, 0xffffffe0, RZ, 0xc0, !PT ;  /* 0xffffffe002027812 */ /* 0x000fc600078ec0ff */
[----:B------:R-:W3:Y:S01]  /*0200*/  LDG.E.EL R10, desc[UR4][R10.64] ;  /* 0x000000040a0a7981 */ /* 0x000ee2000c2e1900 */
[----:B------:R-:W-:-:S05]  /*0210*/  IADD3 R9, R17, -R2, RZ ;  /* 0x8000000211097210 */ /* 0x000fca0007ffe0ff */
[----:B------:R-:W-:-:S06]  /*0220*/  IMAD.WIDE R6, R9, 0x4, R6 ;  /* 0x0000000409067825 */ /* 0x000fcc00078e0206 */
[----:B------:R-:W3:Y:S01]  /*0230*/  LDG.E.EL R6, desc[UR4][R6.64] ;  /* 0x0000000406067981 */ /* 0x000ee2000c2e1900 */
[----:B------:R-:W-:-:S06]  /*0240*/  IMAD.WIDE R4, R9, 0x4, R4 ;  /* 0x0000000409047825 */ /* 0x000fcc00078e0204 */
[----:B------:R-:W3:Y:S01]  /*0250*/  LDG.E.EL R4, desc[UR4][R4.64] ;  /* 0x0000000404047981 */ /* 0x000ee2000c2e1900 */
[----:B0-----:R-:W-:-:S04]  /*0260*/  IMAD.WIDE R28, R3, 0x4, R28 ;  /* 0x00000004031c7825 */ /* 0x001fc800078e021c */
[----:B--2---:R-:W-:-:S04]  /*0270*/  FADD R0, RZ, -R0 ;  /* 0x80000000ff007221 */ /* 0x004fc80000000000 */
[----:B------:R-:W-:Y:S01]  /*0280*/  FMUL R0, R0, 1.4426950216293334961 ;  /* 0x3fb8aa3b00007820 */ /* 0x000fe20000400000 */
[----:B----4-:R-:W-:-:S04]  /*0290*/  FADD R12, RZ, -R12 ;  /* 0x8000000cff0c7221 */ /* 0x010fc80000000000 */
[----:B------:R-:W-:Y:S01]  /*02a0*/  FSETP.GEU.AND P0, PT, R0, -126, PT ;  /* 0xc2fc00000000780b */ /* 0x000fe20003f0e000 */
[----:B------:R-:W-:Y:S01]  /*02b0*/  FMUL R12, R12, 1.4426950216293334961 ;  /* 0x3fb8aa3b0c0c7820 */ /* 0x000fe20000400000 */
[----:B-----5:R-:W-:-:S04]  /*02c0*/  FADD R14, R14, 9.9999997473787516356e-06 ;  /* 0x3727c5ac0e0e7421 */ /* 0x020fc80000000000 */
[----:B------:R-:W-:-:S07]  /*02d0*/  FSETP.GEU.AND P4, PT, R12, -126, PT ;  /* 0xc2fc00000c00780b */ /* 0x000fce0003f8e000 */
[----:B------:R-:W-:Y:S01]  /*02e0*/  @!P0 FMUL R0, R0, 0.5 ;  /* 0x3f00000000008820 */ /* 0x000fe20000400000 */
[----:B------:R-:W0:Y:S01]  /*02f0*/  MUFU.SQRT R14, R14 ;  /* 0x0000000e000e7308 */ /* 0x000e220000002000 */
[----:B---3--:R-:W-:-:S04]  /*0300*/  FADD R10, R10, 9.9999997473787516356e-06 ;  /* 0x3727c5ac0a0a7421 */ /* 0x008fc80000000000 */
[----:B------:R-:W-:-:S03]  /*0310*/  @!P4 FMUL R12, R12, 0.5 ;  /* 0x3f0000000c0cc820 */ /* 0x000fc60000400000 */
[----:B------:R-:W2:Y:S01]  /*0320*/  MUFU.EX2 R0, R0 ;  /* 0x0000000000007308 */ /* 0x000ea20000000800 */
[----:B------:R-:W-:-:S07]  /*0330*/  FADD R6, R6, 9.9999997473787516356e-06 ;  /* 0x3727c5ac06067421 */ /* 0x000fce0000000000 */
[----:B------:R-:W3:Y:S01]  /*0340*/  MUFU.SQRT R10, R10 ;  /* 0x0000000a000a7308 */ /* 0x000ee20000002000 */
[----:B0-----:R-:W-:-:S07]  /*0350*/  FSETP.GT.AND P6, PT, R14, 8.50705917302346158658e+37, PT ;  /* 0x7e8000000e00780b */ /* 0x001fce0003fc4000 */
[----:B------:R-:W0:Y:S01]  /*0360*/  MUFU.EX2 R12, R12 ;  /* 0x0000000c000c7308 */ /* 0x000e220000000800 */
[----:B--2---:R-:W-:Y:S01]  /*0370*/  @!P0 FMUL R0, R0, R0 ;  /* 0x0000000000008220 */ /* 0x004fe20000400000 */
[----:B------:R-:W-:-:S06]  /*0380*/  FSETP.GEU.AND P5, PT, R14, 1.175494350822287508e-38, PT ;  /* 0x008000000e00780b */ /* 0x000fcc0003fae000 */
[----:B------:R-:W2:Y:S01]  /*0390*/  MUFU.SQRT R6, R6 ;  /* 0x0000000600067308 */ /* 0x000ea20000002000 */
[----:B------:R-:W-:Y:S01]  /*03a0*/  FADD R2, R0, 1 ;  /* 0x3f80000000027421 */ /* 0x000fe20000000000 */
[----:B---3--:R-:W-:Y:S01]  /*03b0*/  FSETP.GT.AND P3, PT, R10, 8.50705917302346158658e+37, PT ;  /* 0x7e8000000a00780b */ /* 0x008fe20003f64000 */
[----:B------:R-:W-:Y:S01]  /*03c0*/  HFMA2.MMA R0, -RZ, RZ, 1.625, 0 ;  /* 0x3e800000ff007435 */ /* 0x000fe200000001ff */
[----:B------:R-:W-:Y:S01]  /*03d0*/  FADD R4, R4, 9.9999997473787516356e-06 ;  /* 0x3727c5ac04047421 */ /* 0x000fe20000000000 */
[----:B------:R-:W-:Y:S01]  /*03e0*/  FSETP.GEU.AND P2, PT, R10, 1.175494350822287508e-38, PT ;  /* 0x008000000a00780b */ /* 0x000fe20003f4e000 */
[----:B0-----:R-:W-:Y:S02]  /*03f0*/  @!P4 FMUL R12, R12, R12 ;  /* 0x0000000c0c0cc220 */ /* 0x001fe40000400000 */
[----:B------:R0:W3:Y:S01]  /*0400*/  MUFU.SQRT R16, R4 ;  /* 0x0000000400107308 */ /* 0x0000e20000002000 */
[----:B------:R-:W-:-:S04]  /*0410*/  @P6 FMUL R14, R14, 0.25 ;  /* 0x3e8000000e0e6820 */ /* 0x000fc80000400000 */
[----:B------:R-:W-:Y:S01]  /*0420*/  @!P5 FMUL R14, R14, 16777216 ;  /* 0x4b8000000e0ed820 */ /* 0x000fe20000400000 */
[----:B0-----:R-:W-:Y:S01]  /*0430*/  FADD R4, R12, 1 ;  /* 0x3f8000000c047421 */ /* 0x001fe20000000000 */
[----:B--2---:R-:W-:Y:S02]  /*0440*/  FSETP.GT.AND P1, PT, R6, 8.50705917302346158658e+37, PT ;  /* 0x7e8000000600780b */ /* 0x004fe40003f24000 */
[----:B------:R-:W-:Y:S01]  /*0450*/  FSEL R5, R0, 1, P6 ;  /* 0x3f80000000057808 */ /* 0x000fe20003000000 */
[----:B------:R-:W-:Y:S01]  /*0460*/  @P3 FMUL R10, R10, 0.25 ;  /* 0x3e8000000a0a3820 */ /* 0x000fe20000400000 */
[----:B------:R-:W-:Y:S01]  /*0470*/  FSETP.GT.AND P6, PT, R4, 8.50705917302346158658e+37, PT ;  /* 0x7e8000000400780b */ /* 0x000fe20003fc4000 */
[----:B------:R0:W2:Y:S01]  /*0480*/  MUFU.RCP R24, R14 ;  /* 0x0000000e00187308 */ /* 0x0000a20000001000 */
[----:B------:R-:W-:Y:S01]  /*0490*/  FSETP.GEU.AND P0, PT, R6, 1.175494350822287508e-38, PT ;  /* 0x008000000600780b */ /* 0x000fe20003f0e000 */
[----:B------:R-:W-:Y:S01]  /*04a0*/  @!P2 FMUL R10, R10, 16777216 ;  /* 0x4b8000000a0aa820 */ /* 0x000fe20000400000 */
[----:B------:R-:W-:Y:S01]  /*04b0*/  @!P5 FMUL R5, R5, 16777216 ;  /* 0x4b8000000505d820 */ /* 0x000fe20000400000 */
[----:B---3--:R-:W-:Y:S01]  /*04c0*/  FSETP.GT.AND P5, PT, R16, 8.50705917302346158658e+37, PT ;  /* 0x7e8000001000780b */ /* 0x008fe20003fa4000 */
[----:B------:R-:W3:Y:S01]  /*04d0*/  LDC.64 R12, c[0x0][0x220] ;  /* 0x00008800ff0c7b82 */ /* 0x000ee20000000a00 */
[----:B------:R-:W-:-:S02]  /*04e0*/  FSETP.GT.AND P4, PT, R2, 8.50705917302346158658e+37, PT ;  /* 0x7e8000000200780b */ /* 0x000fc40003f84000 */
[----:B------:R4:W-:Y:S01]  /*04f0*/  MUFU.RCP R17, R10 ;  /* 0x0000000a00117308 */ /* 0x0009e20000001000 */
[----:B------:R-:W-:Y:S01]  /*0500*/  @P1 FMUL R6, R6, 0.25 ;  /* 0x3e80000006061820 */ /* 0x000fe20000400000 */
[----:B0-----:R-:W-:Y:S02]  /*0510*/  FSEL R14, R0, 1, P1 ;  /* 0x3f800000000e7808 */ /* 0x001fe40000800000 */
[----:B------:R-:W-:Y:S01]  /*0520*/  FSETP.GEU.AND P1, PT, R16, 1.175494350822287508e-38, PT ;  /* 0x008000001000780b */ /* 0x000fe20003f2e000 */
[----:B------:R-:W-:Y:S01]  /*0530*/  @P6 FMUL R4, R4, 0.25 ;  /* 0x3e80000004046820 */ /* 0x000fe20000400000 */
[----:B----4-:R-:W0:Y:S03]  /*0540*/  LDC.64 R10, c[0x0][0x230] ;  /* 0x00008c00ff0a7b82 */ /* 0x010e260000000a00 */
[----:B------:R4:W5:Y:S01]  /*0550*/  MUFU.RCP R8, R4 ;  /* 0x0000000400087308 */ /* 0x0009620000001000 */
[----:B--2---:R-:W-:Y:S01]  /*0560*/  FMUL R24, R24, R5 ;  /* 0x0000000518187220 */ /* 0x004fe20000400000 */
[----:B------:R-:W-:Y:S01]  /*0570*/  @P5 FMUL R16, R16, 0.25 ;  /* 0x3e80000010105820 */ /* 0x000fe20000400000 */
[----:B------:R-:W-:-:S02]  /*0580*/  @P4 FMUL R2, R2, 0.25 ;  /* 0x3e80000002024820 */ /* 0x000fc40000400000 */
[----:B----4-:R-:W2:Y:S01]  /*0590*/  LDC.64 R4, c[0x0][0x240] ;  /* 0x00009000ff047b82 */ /* 0x010ea20000000a00 */
[----:B------:R-:W-:Y:S02]  /*05a0*/  @!P0 FMUL R6, R6, 16777216 ;  /* 0x4b80000006068820 */ /* 0x000fe40000400000 */
[----:B------:R-:W-:Y:S01]  /*05b0*/  @!P1 FMUL R16, R16, 16777216 ;  /* 0x4b80000010109820 */ /* 0x000fe20000400000 */
[----:B------:R-:W-:Y:S01]  /*05c0*/  MUFU.RCP R25, R2 ;  /* 0x0000000200197308 */ /* 0x000fe20000001000 */
[----:B------:R-:W-:-:S07]  /*05d0*/  FSEL R18, R0, 1, P3 ;  /* 0x3f80000000127808 */ /* 0x000fce0001800000 */
[----:B------:R4:W0:Y:S01]  /*05e0*/  MUFU.RCP R7, R6 ;  /* 0x0000000600077308 */ /* 0x0008220000001000 */
[----:B------:R-:W-:-:S07]  /*05f0*/  FSEL R19, R0, 1, P6 ;  /* 0x3f80000000137808 */ /* 0x000fce0003000000 */
[----:B------:R-:W0:Y:S01]  /*0600*/  MUFU.RCP R2, R16 ;  /* 0x0000001000027308 */ /* 0x000e220000001000 */
[----:B------:R-:W-:Y:S01]  /*0610*/  FSEL R15, R0, 1, P5 ;  /* 0x3f800000000f7808 */ /* 0x000fe20002800000 */
[----:B0-----:R-:W-:-:S04]  /*0620*/  IMAD.WIDE R22, R37, 0x4, R10 ;  /* 0x0000000425167825 */ /* 0x001fc800078e020a */
[----:B------:R-:W-:Y:S01]  /*0630*/  @!P2 FMUL R18, R18, 16777216 ;  /* 0x4b8000001212a820 */ /* 0x000fe20000400000 */
[----:B------:R-:W-:Y:S01]  /*0640*/  IMAD.WIDE R10, R9, 0x4, R10 ;  /* 0x00000004090a7825 */ /* 0x000fe200078e020a */
[----:B----4-:R-:W-:-:S03]  /*0650*/  FSEL R6, R0, 1, P4 ;  /* 0x3f80000000067808 */ /* 0x010fc60002000000 */
[----:B------:R-:W-:Y:S01]  /*0660*/  @!P0 FMUL R14, R14, 16777216 ;  /* 0x4b8000000e0e8820 */ /* 0x000fe20000400000 */
[----:B---3--:R-:W-:-:S04]  /*0670*/  IMAD.WIDE R32, R37, 0x4, R12 ;  /* 0x0000000425207825 */ /* 0x008fc800078e020c */
[----:B-----5:R-:W-:Y:S01]  /*0680*/  FMUL R0, R8, R19 ;  /* 0x0000001308007220 */ /* 0x020fe20000400000 */
[----:B------:R-:W-:Y:S01]  /*0690*/  @!P1 FMUL R15, R15, 16777216 ;  /* 0x4b8000000f0f9820 */ /* 0x000fe20000400000 */
[----:B------:R2:W3:Y:S01]  /*06a0*/  LDG.E.EL R19, desc[UR4][R10.64] ;  /* 0x000000040a137981 */ /* 0x0004e2000c2e1900 */
[----:B------:R-:W-:-:S04]  /*06b0*/  IMAD.WIDE R12, R9, 0x4, R12 ;  /* 0x00000004090c7825 */ /* 0x000fc800078e020c */
[----:B------:R-:W-:Y:S01]  /*06c0*/  FMUL R17, R17, R18 ;  /* 0x0000001211117220 */ /* 0x000fe20000400000 */
[----:B------:R-:W-:Y:S01]  /*06d0*/  FMUL R7, R7, R14 ;  /* 0x0000000e07077220 */ /* 0x000fe20000400000 */
[----:B------:R-:W-:Y:S01]  /*06e0*/  FMUL R2, R2, R15 ;  /* 0x0000000f02027220 */ /* 0x000fe20000400000 */
[C---:B-1----:R-:W-:Y:S01]  /*06f0*/  IMAD.WIDE R14, R37.reuse, 0x4, R20 ;  /* 0x00000004250e7825 */ /* 0x042fe200078e0214 */
[----:B------:R0:W4:Y:S03]  /*0700*/  LDG.E.EL R18, desc[UR4][R12.64] ;  /* 0x000000040c127981 */ /* 0x000126000c2e1900 */
[----:B--2---:R-:W-:Y:S01]  /*0710*/  IMAD.WIDE R10, R37, 0x4, R4 ;  /* 0x00000004250a7825 */ /* 0x004fe200078e0204 */
[----:B------:R-:W2:Y:S03]  /*0720*/  LDG.E.EL R32, desc[UR4][R32.64] ;  /* 0x0000000420207981 */ /* 0x000ea6000c2e1900 */
[----:B------:R-:W-:Y:S01]  /*0730*/  IMAD.WIDE R20, R9, 0x4, R20 ;  /* 0x0000000409147825 */ /* 0x000fe200078e0214 */
[----:B------:R-:W5:Y:S03]  /*0740*/  LDG.E.EL R26, desc[UR4][R10.64] ;  /* 0x000000040a1a7981 */ /* 0x000f66000c2e1900 */
[----:B0-----:R-:W-:-:S04]  /*0750*/  IMAD.WIDE R12, R37, 0x4, R30 ;  /* 0x00000004250c7825 */ /* 0x001fc800078e021e */
[----:B------:R-:W-:Y:S01]  /*0760*/  FMUL R25, R25, R6 ;  /* 0x0000000619197220 */ /* 0x000fe20000400000 */
[----:B------:R0:W3:Y:S01]  /*0770*/  LDG.E.EL R27, desc[UR4][R14.64] ;  /* 0x000000040e1b7981 */ /* 0x0000e2000c2e1900 */
[----:B------:R-:W-:-:S03]  /*0780*/  IMAD.WIDE R36, R37, 0x4, R34 ;  /* 0x0000000425247825 */ /* 0x000fc600078e0222 */
[----:B------:R1:W3:Y:S01]  /*0790*/  LDG.E.EL R16, desc[UR4][R12.64] ;  /* 0x000000040c107981 */ /* 0x0002e2000c2e1900 */
[----:B------:R-:W-:-:S03]  /*07a0*/  IMAD.WIDE R4, R9, 0x4, R4 ;  /* 0x0000000409047825 */ /* 0x000fc600078e0204 */
[----:B------:R-:W3:Y:S01]  /*07b0*/  LDG.E.EL R22, desc[UR4][R22.64] ;  /* 0x0000000416167981 */ /* 0x000ee2000c2e1900 */
[----:B------:R-:W-:-:S03]  /*07c0*/  IMAD.WIDE R30, R9, 0x4, R30 ;  /* 0x00000004091e7825 */ /* 0x000fc600078e021e */
[----:B------:R-:W3:Y:S01]  /*07d0*/  LDG.E.EL R4, desc[UR4][R4.64] ;  /* 0x0000000404047981 */ /* 0x000ee2000c2e1900 */
[----:B------:R-:W-:-:S03]  /*07e0*/  IMAD.WIDE R34, R9, 0x4, R34 ;  /* 0x0000000409227825 */ /* 0x000fc600078e0222 */
[----:B------:R-:W0:Y:S04]  /*07f0*/  LDG.E.128 R8, desc[UR4][R28.64] ;  /* 0x000000041c087981 */ /* 0x000e28000c1e1d00 */
[----:B------:R0:W3:Y:S04]  /*0800*/  LDG.E.EL R20, desc[UR4][R20.64] ;  /* 0x0000000414147981 */ /* 0x0000e8000c2e1900 */
[----:B------:R0:W3:Y:S04]  /*0810*/  LDG.E.EL R5, desc[UR4][R30.64] ;  /* 0x000000041e057981 */ /* 0x0000e8000c2e1900 */
[----:B------:R-:W3:Y:S04]  /*0820*/  LDG.E.EL R23, desc[UR4][R36.64] ;  /* 0x0000000424177981 */ /* 0x000ee8000c2e1900 */
[----:B------:R0:W3:Y:S01]  /*0830*/  LDG.E.EL R6, desc[UR4][R34.64] ;  /* 0x0000000422067981 */ /* 0x0000e2000c2e1900 */
[----:B--2---:R-:W-:-:S02]  /*0840*/  LOP3.LUT R32, R32, 0x80000000, RZ, 0x3c, !PT ;  /* 0x8000000020207812 */ /* 0x004fc400078e3cff */
[----:B-----5:R-:W-:Y:S01]  /*0850*/  LOP3.LUT R26, R26, 0x80000000, RZ, 0x3c, !PT ;  /* 0x800000001a1a7812 */ /* 0x020fe200078e3cff */
[-C--:B0-----:R-:W-:Y:S01]  /*0860*/  FMUL R15, R11, R25.reuse ;  /* 0x000000190b0f7220 */ /* 0x081fe20000400000 */
[-C--:B------:R-:W-:Y:S01]  /*0870*/  FMUL R14, R10, R25.reuse ;  /* 0x000000190a0e7220 */ /* 0x080fe20000400000 */
[CC--:B-1----:R-:W-:Y:S01]  /*0880*/  FMUL R13, R9.reuse, R25.reuse ;  /* 0x00000019090d7220 */ /* 0x0c2fe20000400000 */
[-C--:B------:R-:W-:Y:S01]  /*0890*/  FMUL R12, R8, R25.reuse ;  /* 0x00000019080c7220 */ /* 0x080fe20000400000 */
[----:B------:R-:W-:-:S04]  /*08a0*/  FFMA R33, R9, R25, R32 ;  /* 0x0000001909217223 */ /* 0x000fc80000000020 */
[----:B------:R0:W-:Y:S01]  /*08b0*/  STG.E.128 desc[UR4][R28.64], R12 ;  /* 0x0000000c1c007986 */ /* 0x0001e2000c101d04 */
[CC--:B------:R-:W-:Y:S01]  /*08c0*/  FFMA R21, R8.reuse, R25.reuse, R26 ;  /* 0x0000001908157223 */ /* 0x0c0fe2000000001a */
[-CC-:B------:R-:W-:Y:S01]  /*08d0*/  FFMA R30, R8, R25.reuse, R32.reuse ;  /* 0x00000019081e7223 */ /* 0x180fe20000000020 */
[-C--:B------:R-:W-:Y:S01]  /*08e0*/  FFMA R31, R11, R25.reuse, R32 ;  /* 0x000000190b1f7223 */ /* 0x080fe20000000020 */
[-C--:B0-----:R-:W-:Y:S01]  /*08f0*/  FFMA R12, R9, R25.reuse, R26 ;  /* 0x00000019090c7223 */ /* 0x081fe2000000001a */
[CC--:B------:R-:W-:Y:S01]  /*0900*/  FFMA R9, R10.reuse, R25.reuse, R32 ;  /* 0x000000190a097223 */ /* 0x0c0fe20000000020 */
[-CC-:B------:R-:W-:Y:S01]  /*0910*/  FFMA R14, R10, R25.reuse, R26.reuse ;  /* 0x000000190a0e7223 */ /* 0x180fe2000000001a */
[----:B------:R-:W-:Y:S02]  /*0920*/  FFMA R13, R11, R25, R26 ;  /* 0x000000190b0d7223 */ /* 0x000fe4000000001a */
[C---:B------:R-:W-:Y:S02]  /*0930*/  FMUL R26, R24.reuse, R9 ;  /* 0x00000009181a7220 */ /* 0x040fe40000400000 */
[----:B------:R-:W2:Y:S01]  /*0940*/  LDG.E.128 R8, desc[UR4][R28.64+0x800] ;  /* 0x000800041c087981 */ /* 0x000ea2000c1e1d00 */
[C---:B------:R-:W-:Y:S01]  /*0950*/  FMUL R25, R24.reuse, R33 ;  /* 0x0000002118197220 */ /* 0x040fe20000400000 */
[C---:B------:R-:W-:Y:S01]  /*0960*/  FMUL R15, R24.reuse, R31 ;  /* 0x0000001f180f7220 */ /* 0x040fe20000400000 */
[----:B------:R-:W-:Y:S01]  /*0970*/  FMUL R24, R24, R30 ;  /* 0x0000001e18187220 */ /* 0x000fe20000400000 */
[C-C-:B---3--:R-:W-:Y:S01]  /*0980*/  FFMA R26, R22.reuse, R26, R27.reuse ;  /* 0x0000001a161a7223 */ /* 0x148fe2000000001b */
[C-C-:B------:R-:W-:Y:S01]  /*0990*/  FFMA R25, R22.reuse, R25, R27.reuse ;  /* 0x0000001916197223 */ /* 0x140fe2000000001b */
[C---:B------:R-:W-:Y:S01]  /*09a0*/  FMUL R14, R17.reuse, R14 ;  /* 0x0000000e110e7220 */ /* 0x040fe20000400000 */
[C-C-:B------:R-:W-:Y:S01]  /*09b0*/  FFMA R24, R22.reuse, R24, R27.reuse ;  /* 0x0000001816187223 */ /* 0x140fe2000000001b */
[----:B------:R-:W-:Y:S01]  /*09c0*/  FFMA R27, R22, R15, R27 ;  /* 0x0000000f161b7223 */ /* 0x000fe2000000001b */
[C---:B------:R-:W-:Y:S01]  /*09d0*/  FMUL R15, R17.reuse, R12 ;  /* 0x0000000c110f7220 */ /* 0x040fe20000400000 */
[C---:B------:R-:W-:Y:S01]  /*09e0*/  FMUL R22, R17.reuse, R21 ;  /* 0x0000001511167220 */ /* 0x040fe20000400000 */
[----:B------:R-:W-:Y:S01]  /*09f0*/  FMUL R12, R17, R13 ;  /* 0x0000000d110c7220 */ /* 0x000fe20000400000 */
[----:B----4-:R-:W-:Y:S01]  /*0a00*/  LOP3.LUT R13, R18, 0x80000000, RZ, 0x3c, !PT ;  /* 0x80000000120d7812 */ /* 0x010fe200078e3cff */
[C-C-:B------:R-:W-:Y:S01]  /*0a10*/  FFMA R21, R16.reuse, R15, R23.reuse ;  /* 0x0000000f10157223 */ /* 0x140fe20000000017 */
[C-C-:B------:R-:W-:Y:S01]  /*0a20*/  FFMA R17, R16.reuse, R22, R23.reuse ;  /* 0x0000001610117223 */ /* 0x140fe20000000017 */
[C-C-:B------:R-:W-:Y:S01]  /*0a30*/  FFMA R22, R16.reuse, R14, R23.reuse ;  /* 0x0000000e10167223 */ /* 0x140fe20000000017 */
[----:B------:R-:W-:Y:S01]  /*0a40*/  FFMA R23, R16, R12, R23 ;  /* 0x0000000c10177223 */ /* 0x000fe20000000017 */
[----:B------:R-:W-:Y:S01]  /*0a50*/  LOP3.LUT R35, R4, 0x80000000, RZ, 0x3c, !PT ;  /* 0x8000000004237812 */ /* 0x000fe200078e3cff */
[----:B------:R-:W0:Y:S08]  /*0a60*/  LDC.64 R32, c[0x0][0x260] ;  /* 0x00009800ff207b82 */ /* 0x000e300000000a00 */
[----:B------:R-:W1:Y:S01]  /*0a70*/  LDC.64 R30, c[0x0][0x268] ;  /* 0x00009a00ff1e7b82 */ /* 0x000e620000000a00 */
[----:B------:R-:W-:-:S02]  /*0a80*/  FSETP.GEU.AND P6, PT, R26, RZ, PT ;  /* 0x000000ff1a00720b */ /* 0x000fc40003fce000 */
[----:B------:R-:W-:Y:S02]  /*0a90*/  FSETP.GEU.AND P4, PT, R25, RZ, PT ;  /* 0x000000ff1900720b */ /* 0x000fe40003f8e000 */
[----:B------:R-:W-:Y:S02]  /*0aa0*/  FSETP.GEU.AND P5, PT, R24, RZ, PT ;  /* 0x000000ff1800720b */ /* 0x000fe40003fae000 */
[----:B------:R-:W-:Y:S02]  /*0ab0*/  FSETP.GEU.AND P3, PT, R23, RZ, PT ;  /* 0x000000ff1700720b */ /* 0x000fe40003f6e000 */
[----:B------:R-:W-:Y:S02]  /*0ac0*/  FSETP.GEU.AND P0, PT, R27, RZ, PT ;  /* 0x000000ff1b00720b */ /* 0x000fe40003f0e000 */
[----:B------:R-:W-:Y:S02]  /*0ad0*/  FSETP.GEU.AND P2, PT, R22, RZ, PT ;  /* 0x000000ff1600720b */ /* 0x000fe40003f4e000 */
[----:B------:R-:W-:-:S02]  /*0ae0*/  FSETP.GEU.AND P1, PT, R21, RZ, PT ;  /* 0x000000ff1500720b */ /* 0x000fc40003f2e000 */
[----:B------:R-:W-:Y:S02]  /*0af0*/  SEL R23, R23, RZ, P3 ;  /* 0x000000ff17177207 */ /* 0x000fe40001800000 */
[----:B------:R-:W-:Y:S02]  /*0b00*/  SEL R22, R22, RZ, P2 ;  /* 0x000000ff16167207 */ /* 0x000fe40001000000 */
[----:B------:R-:W-:Y:S01]  /*0b10*/  SEL R21, R21, RZ, P1 ;  /* 0x000000ff15157207 */ /* 0x000fe20000800000 */
[----:B-1----:R-:W-:-:S04]  /*0b20*/  IMAD.WIDE R30, R3, 0x4, R30 ;  /* 0x00000004031e7825 */ /* 0x002fc800078e021e */
[-CC-:B--2---:R-:W-:Y:S01]  /*0b30*/  FFMA R16, R9, R0.reuse, R13.reuse ;  /* 0x0000000009107223 */ /* 0x184fe2000000000d */
[-CC-:B------:R-:W-:Y:S01]  /*0b40*/  FFMA R18, R11, R0.reuse, R13.reuse ;  /* 0x000000000b127223 */ /* 0x180fe2000000000d */
[-CC-:B------:R-:W-:Y:S01]  /*0b50*/  FFMA R12, R10, R0.reuse, R13.reuse ;  /* 0x000000000a0c7223 */ /* 0x180fe2000000000d */
[----:B------:R-:W-:Y:S01]  /*0b60*/  FFMA R14, R8, R0, R13 ;  /* 0x00000000080e7223 */ /* 0x000fe2000000000d */
[C---:B------:R-:W-:Y:S01]  /*0b70*/  FMUL R16, R7.reuse, R16 ;  /* 0x0000001007107220 */ /* 0x040fe20000400000 */
[C---:B------:R-:W-:Y:S01]  /*0b80*/  FMUL R13, R7.reuse, R18 ;  /* 0x00000012070d7220 */ /* 0x040fe20000400000 */
[C---:B------:R-:W-:Y:S01]  /*0b90*/  FMUL R15, R7.reuse, R12 ;  /* 0x0000000c070f7220 */ /* 0x040fe20000400000 */
[----:B------:R-:W-:Y:S01]  /*0ba0*/  FMUL R7, R7, R14 ;  /* 0x0000000e07077220 */ /* 0x000fe20000400000 */
[C-C-:B------:R-:W-:Y:S02]  /*0bb0*/  FFMA R16, R19.reuse, R16, R20.reuse ;  /* 0x0000001013107223 */ /* 0x140fe40000000014 */
[C-C-:B------:R-:W-:Y:S01]  /*0bc0*/  FFMA R18, R19.reuse, R15, R20.reuse ;  /* 0x0000000f13127223 */ /* 0x140fe20000000014 */
[C-C-:B------:R-:W-:Y:S01]  /*0bd0*/  FFMA R7, R19.reuse, R7, R20.reuse ;  /* 0x0000000713077223 */ /* 0x140fe20000000014 */
[----:B------:R-:W-:Y:S01]  /*0be0*/  FFMA R19, R19, R13, R20 ;  /* 0x0000000d13137223 */ /* 0x000fe20000000014 */
[CC--:B------:R-:W-:Y:S01]  /*0bf0*/  FMUL R13, R9.reuse, R0.reuse ;  /* 0x00000000090d7220 */ /* 0x0c0fe20000400000 */
[-CC-:B------:R-:W-:Y:S01]  /*0c00*/  FFMA R37, R9, R0.reuse, R35.reuse ;  /* 0x0000000009257223 */ /* 0x180fe20000000023 */
[-C--:B------:R-:W-:Y:S01]  /*0c10*/  FMUL R14, R10, R0.reuse ;  /* 0x000000000a0e7220 */ /* 0x080fe20000400000 */
[-CC-:B------:R-:W-:Y:S01]  /*0c20*/  FFMA R9, R8, R0.reuse, R35.reuse ;  /* 0x0000000008097223 */ /* 0x180fe20000000023 */
[CC--:B------:R-:W-:Y:S01]  /*0c30*/  FMUL R15, R11.reuse, R0.reuse ;  /* 0x000000000b0f7220 */ /* 0x0c0fe20000400000 */
[-CC-:B------:R-:W-:Y:S01]  /*0c40*/  FFMA R10, R10, R0.reuse, R35.reuse ;  /* 0x000000000a0a7223 */ /* 0x180fe20000000023 */
[----:B------:R-:W-:Y:S01]  /*0c50*/  FFMA R11, R11, R0, R35 ;  /* 0x000000000b0b7223 */ /* 0x000fe20000000023 */
[C---:B------:R-:W-:Y:S01]  /*0c60*/  FMUL R9, R2.reuse, R9 ;  /* 0x0000000902097220 */ /* 0x040fe20000400000 */
[C---:B------:R-:W-:Y:S01]  /*0c70*/  FMUL R37, R2.reuse, R37 ;  /* 0x0000002502257220 */ /* 0x040fe20000400000 */
[C---:B------:R-:W-:Y:S01]  /*0c80*/  FMUL R4, R2.reuse, R10 ;  /* 0x0000000a02047220 */ /* 0x040fe20000400000 */
[----:B------:R-:W-:Y:S01]  /*0c90*/  FMUL R11, R2, R11 ;  /* 0x0000000b020b7220 */ /* 0x000fe20000400000 */
[----:B------:R-:W-:Y:S01]  /*0ca0*/  FMUL R12, R8, R0 ;  /* 0x00000000080c7220 */ /* 0x000fe20000400000 */
[C-C-:B------:R-:W-:Y:S01]  /*0cb0*/  FFMA R0, R5.reuse, R9, R6.reuse ;  /* 0x0000000905007223 */ /* 0x140fe20000000006 */
[----:B------:R-:W-:Y:S01]  /*0cc0*/  SEL R10, R26, RZ, P6 ;  /* 0x000000ff1a0a7207 */ /* 0x000fe20003000000 */
[C-C-:B------:R-:W-:Y:S01]  /*0cd0*/  FFMA R4, R5.reuse, R4, R6.reuse ;  /* 0x0000000405047223 */ /* 0x140fe20000000006 */
[--C-:B------:R-:W-:Y:S01]  /*0ce0*/  FFMA R2, R5, R37, R6.reuse ;  /* 0x0000002505027223 */ /* 0x100fe20000000006 */
[----:B------:R-:W-:Y:S01]  /*0cf0*/  FSETP.GEU.AND P6, PT, R19, RZ, PT ;  /* 0x000000ff1300720b */ /* 0x000fe20003fce000 */
[----:B------:R-:W-:Y:S01]  /*0d00*/  FFMA R5, R5, R11, R6 ;  /* 0x0000000b05057223 */ /* 0x000fe20000000006 */
[----:B------:R-:W-:-:S02]  /*0d10*/  SEL R9, R25, RZ, P4 ;  /* 0x000000ff19097207 */ /* 0x000fc40002000000 */
[----:B------:R-:W-:Y:S01]  /*0d20*/  FSETP.GEU.AND P4, PT, R18, RZ, PT ;  /* 0x000000ff1200720b */ /* 0x000fe20003f8e000 */
[----:B------:R1:W-:Y:S01]  /*0d30*/  STG.E.128 desc[UR4][R28.64+0x800], R12 ;  /* 0x0008000c1c007986 */ /* 0x0003e2000c101d04 */
[----:B------:R-:W-:Y:S02]  /*0d40*/  SEL R8, R24, RZ, P5 ;  /* 0x000000ff18087207 */ /* 0x000fe40002800000 */
[----:B------:R-:W-:Y:S02]  /*0d50*/  SEL R11, R27, RZ, P0 ;  /* 0x000000ff1b0b7207 */ /* 0x000fe40000000000 */
[----:B------:R-:W-:Y:S02]  /*0d60*/  FSETP.GEU.AND P5, PT, R16, RZ, PT ;  /* 0x000000ff1000720b */ /* 0x000fe40003fae000 */
[----:B------:R-:W-:Y:S02]  /*0d70*/  FSETP.GEU.AND P3, PT, R4, RZ, PT ;  /* 0x000000ff0400720b */ /* 0x000fe40003f6e000 */
[----:B------:R-:W-:-:S02]  /*0d80*/  FSETP.GEU.AND P0, PT, R17, RZ, PT ;  /* 0x000000ff1100720b */ /* 0x000fc40003f0e000 */
[----:B------:R-:W-:Y:S02]  /*0d90*/  FSETP.GEU.AND P2, PT, R2, RZ, PT ;  /* 0x000000ff0200720b */ /* 0x000fe40003f4e000 */
[----:B------:R-:W-:Y:S02]  /*0da0*/  FSETP.GEU.AND P1, PT, R0, RZ, PT ;  /* 0x000000ff0000720b */ /* 0x000fe40003f2e000 */
[----:B-1----:R-:W-:Y:S02]  /*0db0*/  SEL R15, R19, RZ, P6 ;  /* 0x000000ff130f7207 */ /* 0x002fe40003000000 */
[----:B------:R-:W-:Y:S02]  /*0dc0*/  FSETP.GEU.AND P6, PT, R7, RZ, PT ;  /* 0x000000ff0700720b */ /* 0x000fe40003fce000 */
[----:B------:R-:W-:Y:S02]  /*0dd0*/  SEL R14, R18, RZ, P4 ;  /* 0x000000ff120e7207 */ /* 0x000fe40002000000 */
[----:B------:R-:W-:Y:S01]  /*0de0*/  FSETP.GEU.AND P4, PT, R5, RZ, PT ;  /* 0x000000ff0500720b */ /* 0x000fe20003f8e000 */
[----:B0-----:R-:W-:Y:S01]  /*0df0*/  IMAD.WIDE R28, R3, 0x4, R32 ;  /* 0x00000004031c7825 */ /* 0x001fe200078e0220 */
[----:B------:R-:W-:-:S02]  /*0e00*/  SEL R12, R7, RZ, P6 ;  /* 0x000000ff070c7207 */ /* 0x000fc40003000000 */
[----:B------:R-:W-:Y:S02]  /*0e10*/  SEL R13, R16, RZ, P5 ;  /* 0x000000ff100d7207 */ /* 0x000fe40002800000 */
[----:B------:R-:W-:Y:S02]  /*0e20*/  SEL R7, R5, RZ, P4 ;  /* 0x000000ff05077207 */ /* 0x000fe40002000000 */
[----:B------:R-:W-:Y:S02]  /*0e30*/  SEL R6, R4, RZ, P3 ;  /* 0x000000ff04067207 */ /* 0x000fe40001800000 */
[----:B------:R-:W-:Y:S02]  /*0e40*/  SEL R20, R17, RZ, P0 ;  /* 0x000000ff11147207 */ /* 0x000fe40000000000 */
[----:B------:R-:W-:Y:S02]  /*0e50*/  SEL R5, R2, RZ, P2 ;  /* 0x000000ff02057207 */ /* 0x000fe40001000000 */
[----:B------:R-:W-:Y:S01]  /*0e60*/  SEL R4, R0, RZ, P1 ;  /* 0x000000ff00047207 */ /* 0x000fe20000800000 */
[----:B------:R-:W-:Y:S04]  /*0e70*/  STG.E.128 desc[UR4][R28.64], R8 ;  /* 0x000000081c007986 */ /* 0x000fe8000c101d04 */
[----:B------:R-:W-:Y:S04]  /*0e80*/  STG.E.128 desc[UR4][R28.64+0x800], R12 ;  /* 0x0008000c1c007986 */ /* 0x000fe8000c101d04 */
[----:B------:R-:W-:Y:S04]  /*0e90*/  STG.E.128 desc[UR4][R30.64], R20 ;  /* 0x000000141e007986 */ /* 0x000fe8000c101d04 */
[----:B------:R-:W-:Y:S01]  /*0ea0*/  STG.E.128 desc[UR4][R30.64+0x800], R4 ;  /* 0x000800041e007986 */ /* 0x000fe2000c101d04 */
[----:B------:R-:W-:Y:S05]  /*0eb0*/  EXIT ;  /* 0x000000000000794d */ /* 0x000fea0003800000 */
.L_x_0:
[----:B------:R-:W-:-:S00]  /*0ec0*/  BRA `(.L_x_0) ;  /* 0xfffffffc00fc7947 */ /* 0x000fc0000383ffff */
[----:B------:R-:W-:-:S00]  /*0ed0*/  NOP ;  /* 0x0000000000007918 */ /* 0x000fc00000000000 */
        /* <DEDUP_REMOVED lines=10> */
.L_x_1:


//--------------------- .nv.global.init           --------------------------
	.section	.nv.global.init,"aw",@progbits
.nv.global.init:
	.type		_$_str,@object
	.size		_$_str,(_$_str_$_2 - _$_str)
_$_str:
        /*0000*/ 	.byte	0x5f, 0x5f, 0x43, 0x55, 0x44, 0x41, 0x5f, 0x46, 0x54, 0x5a, 0x00
	.type		_$_str_$_2,@object
	.size		_$_str_$_2,(.L_1 - _$_str_$_2)
_$_str_$_2:
        /*000b*/ 	.byte	0x5f, 0x5f, 0x43, 0x55, 0x44, 0x41, 0x5f, 0x50, 0x52, 0x45, 0x43, 0x5f, 0x53, 0x51, 0x52, 0x54
        /*001b*/ 	.byte	0x00
.L_1:


//--------------------- .nv.constant0.triton_poi_fused__native_batch_norm_legit_no_training_mul_relu_7 --------------------------
	.section	.nv.constant0.triton_poi_fused__native_batch_norm_legit_no_training_mul_relu_7,"a",@progbits
	.sectionflags	@""
	.align	4
.nv.constant0.triton_poi_fused__native_batch_norm_legit_no_training_mul_relu_7:
	.zero		628
